def matmul_kernel(
    a_ptr,
    b_ptr,
    c_ptr,
    M,
    N,
    K,
    stride_am,
    stride_ak,
    stride_bk,
    stride_bn,
    stride_cm,
    stride_cn,
    BLOCK_M: tl.constexpr,
    BLOCK_N: tl.constexpr,
    BLOCK_K: tl.constexpr,
    GROUP_M: tl.constexpr,
):
    pid = tl.program_id(axis=0)
    num_pid_m = tl.cdiv(M, BLOCK_M)
    num_pid_n = tl.cdiv(N, BLOCK_N)
    num_pid_in_group = GROUP_M * num_pid_n
    group_id = pid // num_pid_in_group
    first_pid_m = group_id * GROUP_M
    group_size_m = min(num_pid_m - first_pid_m, GROUP_M)
    pid_m = first_pid_m + ((pid % num_pid_in_group) % group_size_m)
    pid_n = (pid % num_pid_in_group) // group_size_m

    offs_am = (pid_m * BLOCK_M + tl.arange(0, BLOCK_M)) % M
    offs_bn = (pid_n * BLOCK_N + tl.arange(0, BLOCK_N)) % N
    offs_k = tl.arange(0, BLOCK_K)
    a_ptrs = a_ptr + offs_am[:, None] * stride_am + offs_k[None, :] * stride_ak
    b_ptrs = b_ptr + offs_k[:, None] * stride_bk + offs_bn[None, :] * stride_bn

    acc = tl.zeros((BLOCK_M, BLOCK_N), dtype=tl.float32)
    for kk in range(0, tl.cdiv(K, BLOCK_K)):
        a = tl.load(a_ptrs, mask=offs_k[None, :] < K - kk * BLOCK_K, other=0.0)
        b = tl.load(b_ptrs, mask=offs_k[:, None] < K - kk * BLOCK_K, other=0.0)
        acc = tl.dot(a, b, acc)
        a_ptrs += BLOCK_K * stride_ak
        b_ptrs += BLOCK_K * stride_bk

    c = acc.to(c_ptr.dtype.element_ty)
    offs_cm = pid_m * BLOCK_M + tl.arange(0, BLOCK_M)
    offs_cn = pid_n * BLOCK_N + tl.arange(0, BLOCK_N)
    c_ptrs = c_ptr + offs_cm[:, None] * stride_cm + offs_cn[None, :] * stride_cn
    mask = (offs_cm[:, None] < M) & (offs_cn[None, :] < N)
    tl.store(c_ptrs, c, mask=mask)

# config = {"BLOCK_K": 16, "BLOCK_M": 16, "BLOCK_N": 16, "GROUP_M": 8, "arch": "sm_80", "dtype": "fp16", "num_ctas": 1, "num_stages": 3, "num_warps": 4}
# arch = sm_80


// ===== COMPILED SASS (sm_80) =====

	.target	sm_80

	.elftype	@"ET_EXEC"


//--------------------- .note.nv.tkinfo           --------------------------
	.section	.note.nv.tkinfo,"",@"SHT_NOTE"
	.sectionflags	@"SHF_NOTE_NV_TKINFO"
	.tkinfo
        /*0018*/ 	.word	0x00000002
        /*0030*/ 	.string	""
        /*0030*/ 	.string	"ptxas"
        /*0030*/ 	.string	"Cuda compilation tools, release 13.0, V13.0.88"
        /*0030*/ 	.string	"Build cuda_13.0.r13.0/compiler.36424714_0"
        /*0030*/ 	.string	"-v  -suppress-debug-info  -lineinfo  -arch sm_80 "



//--------------------- .note.nv.cuinfo           --------------------------
	.section	.note.nv.cuinfo,"",@"SHT_NOTE"
	.sectionflags	@"SHF_NOTE_NV_CUINFO"
        /*0018*/ 	.short	0x0002
        /*001a*/ 	.short	0x0050
        /*001c*/ 	.short	0x0082
	.zero		2


//--------------------- .nv.info                  --------------------------
	.section	.nv.info,"",@"SHT_CUDA_INFO"
	.align	4


	//----- nvinfo : EIATTR_REGCOUNT
	.align		4
        /*0000*/ 	.byte	0x04, 0x2f
        /*0002*/ 	.short	(.L_1 - .L_0)
	.align		4
.L_0:
        /*0004*/ 	.word	index@(matmul_kernel)
        /*0008*/ 	.word	0x00000028


	//----- nvinfo : EIATTR_FRAME_SIZE
	.align		4
.L_1:
        /*000c*/ 	.byte	0x04, 0x11
        /*000e*/ 	.short	(.L_3 - .L_2)
	.align		4
.L_2:
        /*0010*/ 	.word	index@(matmul_kernel)
        /*0014*/ 	.word	0x00000000


	//----- nvinfo : EIATTR_MIN_STACK_SIZE
	.align		4
.L_3:
        /*0018*/ 	.byte	0x04, 0x12
        /*001a*/ 	.short	(.L_5 - .L_4)
	.align		4
.L_4:
        /*001c*/ 	.word	index@(matmul_kernel)
        /*0020*/ 	.word	0x00000000
.L_5:


//--------------------- .nv.info.matmul_kernel    --------------------------
	.section	.nv.info.matmul_kernel,"",@"SHT_CUDA_INFO"
	.sectionflags	@""
	.align	4


	//----- nvinfo : EIATTR_CUDA_API_VERSION
	.align		4
        /*0000*/ 	.byte	0x04, 0x37
        /*0002*/ 	.short	(.L_7 - .L_6)
.L_6:
        /*0004*/ 	.word	0x00000082


	//----- nvinfo : EIATTR_SW2861232_WAR
	.align		4
.L_7:
        /*0008*/ 	.byte	0x01, 0x35
	.zero		2


	//----- nvinfo : EIATTR_PARAM_CBANK
	.align		4
        /*000c*/ 	.byte	0x04, 0x0a
        /*000e*/ 	.short	(.L_9 - .L_8)
	.align		4
.L_8:
        /*0010*/ 	.word	index@(.nv.constant0.matmul_kernel)
        /*0014*/ 	.short	0x0160
        /*0016*/ 	.short	0x0050


	//----- nvinfo : EIATTR_CBANK_PARAM_SIZE
	.align		4
.L_9:
        /*0018*/ 	.byte	0x03, 0x19
        /*001a*/ 	.short	0x0050


	//----- nvinfo : EIATTR_KPARAM_INFO
	.align		4
        /*001c*/ 	.byte	0x04, 0x17
        /*001e*/ 	.short	(.L_11 - .L_10)
.L_10:
        /*0020*/ 	.word	0x00000000
        /*0024*/ 	.short	0x000d
        /*0026*/ 	.short	0x0048
        /*0028*/ 	.byte	0x00, 0xf4, 0x21, 0x00


	//----- nvinfo : EIATTR_KPARAM_INFO
	.align		4
.L_11:
        /*002c*/ 	.byte	0x04, 0x17
        /*002e*/ 	.short	(.L_13 - .L_12)
.L_12:
        /*0030*/ 	.word	0x00000000
        /*0034*/ 	.short	0x000c
        /*0036*/ 	.short	0x0040
        /*0038*/ 	.byte	0x00, 0xf4, 0x21, 0x00


	//----- nvinfo : EIATTR_KPARAM_INFO
	.align		4
.L_13:
        /*003c*/ 	.byte	0x04, 0x17
        /*003e*/ 	.short	(.L_15 - .L_14)
.L_14:
        /*0040*/ 	.word	0x00000000
        /*0044*/ 	.short	0x000b
        /*0046*/ 	.short	0x0038
        /*0048*/ 	.byte	0x00, 0xf0, 0x11, 0x00


	//----- nvinfo : EIATTR_KPARAM_INFO
	.align		4
.L_15:
        /*004c*/ 	.byte	0x04, 0x17
        /*004e*/ 	.short	(.L_17 - .L_16)
.L_16:
        /*0050*/ 	.word	0x00000000
        /*0054*/ 	.short	0x000a
        /*0056*/ 	.short	0x0034
        /*0058*/ 	.byte	0x00, 0xf0, 0x11, 0x00


	//----- nvinfo : EIATTR_KPARAM_INFO
	.align		4
.L_17:
        /*005c*/ 	.byte	0x04, 0x17
        /*005e*/ 	.short	(.L_19 - .L_18)
.L_18:
        /*0060*/ 	.word	0x00000000
        /*0064*/ 	.short	0x0009
        /*0066*/ 	.short	0x0030
        /*0068*/ 	.byte	0x00, 0xf0, 0x11, 0x00


	//----- nvinfo : EIATTR_KPARAM_INFO
	.align		4
.L_19:
        /*006c*/ 	.byte	0x04, 0x17
        /*006e*/ 	.short	(.L_21 - .L_20)
.L_20:
        /*0070*/ 	.word	0x00000000
        /*0074*/ 	.short	0x0008
        /*0076*/ 	.short	0x002c
        /*0078*/ 	.byte	0x00, 0xf0, 0x11, 0x00


	//----- nvinfo : EIATTR_KPARAM_INFO
	.align		4
.L_21:
        /*007c*/ 	.byte	0x04, 0x17
        /*007e*/ 	.short	(.L_23 - .L_22)
.L_22:
        /*0080*/ 	.word	0x00000000
        /*0084*/ 	.short	0x0007
        /*0086*/ 	.short	0x0028
        /*0088*/ 	.byte	0x00, 0xf0, 0x11, 0x00


	//----- nvinfo : EIATTR_KPARAM_INFO
	.align		4
.L_23:
        /*008c*/ 	.byte	0x04, 0x17
        /*008e*/ 	.short	(.L_25 - .L_24)
.L_24:
        /*0090*/ 	.word	0x00000000
        /*0094*/ 	.short	0x0006
        /*0096*/ 	.short	0x0024
        /*0098*/ 	.byte	0x00, 0xf0, 0x11, 0x00


	//----- nvinfo : EIATTR_KPARAM_INFO
	.align		4
.L_25:
        /*009c*/ 	.byte	0x04, 0x17
        /*009e*/ 	.short	(.L_27 - .L_26)
.L_26:
        /*00a0*/ 	.word	0x00000000
        /*00a4*/ 	.short	0x0005
        /*00a6*/ 	.short	0x0020
        /*00a8*/ 	.byte	0x00, 0xf0, 0x11, 0x00


	//----- nvinfo : EIATTR_KPARAM_INFO
	.align		4
.L_27:
        /*00ac*/ 	.byte	0x04, 0x17
        /*00ae*/ 	.short	(.L_29 - .L_28)
.L_28:
        /*00b0*/ 	.word	0x00000000
        /*00b4*/ 	.short	0x0004
        /*00b6*/ 	.short	0x001c
        /*00b8*/ 	.byte	0x00, 0xf0, 0x11, 0x00


	//----- nvinfo : EIATTR_KPARAM_INFO
	.align		4
.L_29:
        /*00bc*/ 	.byte	0x04, 0x17
        /*00be*/ 	.short	(.L_31 - .L_30)
.L_30:
        /*00c0*/ 	.word	0x00000000
        /*00c4*/ 	.short	0x0003
        /*00c6*/ 	.short	0x0018
        /*00c8*/ 	.byte	0x00, 0xf0, 0x11, 0x00


	//----- nvinfo : EIATTR_KPARAM_INFO
	.align		4
.L_31:
        /*00cc*/ 	.byte	0x04, 0x17
        /*00ce*/ 	.short	(.L_33 - .L_32)
.L_32:
        /*00d0*/ 	.word	0x00000000
        /*00d4*/ 	.short	0x0002
        /*00d6*/ 	.short	0x0010
        /*00d8*/ 	.byte	0x00, 0xf4, 0x21, 0x00


	//----- nvinfo : EIATTR_KPARAM_INFO
	.align		4
.L_33:
        /*00dc*/ 	.byte	0x04, 0x17
        /*00de*/ 	.short	(.L_35 - .L_34)
.L_34:
        /*00e0*/ 	.word	0x00000000
        /*00e4*/ 	.short	0x0001
        /*00e6*/ 	.short	0x0008
        /*00e8*/ 	.byte	0x00, 0xf4, 0x21, 0x00


	//----- nvinfo : EIATTR_KPARAM_INFO
	.align		4
.L_35:
        /*00ec*/ 	.byte	0x04, 0x17
        /*00ee*/ 	.short	(.L_37 - .L_36)
.L_36:
        /*00f0*/ 	.word	0x00000000
        /*00f4*/ 	.short	0x0000
        /*00f6*/ 	.short	0x0000
        /*00f8*/ 	.byte	0x00, 0xf4, 0x21, 0x00


	//----- nvinfo : EIATTR_MAXREG_COUNT
	.align		4
.L_37:
        /*00fc*/ 	.byte	0x03, 0x1b
        /*00fe*/ 	.short	0x00ff


	//----- nvinfo : EIATTR_NUM_BARRIERS
	.align		4
        /*0100*/ 	.byte	0x02, 0x4c
        /*0102*/ 	.byte	0x01
	.zero		1


	//----- nvinfo : EIATTR_MERCURY_ISA_VERSION
	.align		4
        /*0104*/ 	.byte	0x03, 0x5f
        /*0106*/ 	.short	0x0000


	//----- nvinfo : EIATTR_EXIT_INSTR_OFFSETS
	.align		4
        /*0108*/ 	.byte	0x04, 0x1c
        /*010a*/ 	.short	(.L_39 - .L_38)


	//   ....[0]....
.L_38:
        /*010c*/ 	.word	0x00001090


	//   ....[1]....
        /*0110*/ 	.word	0x000010c0


	//----- nvinfo : EIATTR_REQNTID
	.align		4
.L_39:
        /*0114*/ 	.byte	0x04, 0x10
        /*0116*/ 	.short	(.L_41 - .L_40)
.L_40:
        /*0118*/ 	.word	0x00000080
        /*011c*/ 	.word	0x00000001
        /*0120*/ 	.word	0x00000001
.L_41:


//--------------------- .nv.callgraph             --------------------------
	.section	.nv.callgraph,"",@"SHT_CUDA_CALLGRAPH"
	.align	4
	.sectionentsize	8
	.align		4
        /*0000*/ 	.word	0x00000000
	.align		4
        /*0004*/ 	.word	0xffffffff
	.align		4
        /*0008*/ 	.word	0x00000000
	.align		4
        /*000c*/ 	.word	0xfffffffe
	.align		4
        /*0010*/ 	.word	0x00000000
	.align		4
        /*0014*/ 	.word	0xfffffffd
	.align		4
        /*0018*/ 	.word	0x00000000
	.align		4
        /*001c*/ 	.word	0xfffffffc


//--------------------- .nv.rel.action            --------------------------
	.section	.nv.rel.action,"",@"SHT_CUDA_RELOCINFO"
	.align	8
	.sectionentsize	8
        /*0000*/ 	.byte	0x73, 0x00, 0x00, 0x00, 0x00, 0x00, 0x00, 0x00, 0x00, 0x00, 0x00, 0x11, 0x25, 0x00, 0x05, 0x36


//--------------------- .nv.constant0.matmul_kernel --------------------------
	.section	.nv.constant0.matmul_kernel,"a",@progbits
	.sectionflags	@""
	.align	4
.nv.constant0.matmul_kernel:
	.zero		432


//--------------------- .text.matmul_kernel       --------------------------
	.section	.text.matmul_kernel,"ax",@progbits
	.sectioninfo	@"SHI_REGISTERS=40"
	.align	128
        .global         matmul_kernel
        .type           matmul_kernel,@function
        .size           matmul_kernel,(.L_x_3 - matmul_kernel)
        .other          matmul_kernel,@"STO_CUDA_ENTRY STV_DEFAULT"
matmul_kernel:
.text.matmul_kernel:
[----:B------:R-:W-:Y:S02]  /*0000*/  IMAD.MOV.U32 R1, RZ, RZ, c[0x0][0x28] ;  /* 0x00000a00ff017624 */ /* 0x000fe400078e00ff */
[----:B------:R-:W-:Y:S01]  /*0010*/  IMAD.MOV.U32 R5, RZ, RZ, 0xf ;  /* 0x0000000fff057424 */ /* 0x000fe200078e00ff */
[----:B------:R-:W0:Y:S01]  /*0020*/  S2R R7, SR_CTAID.X ;  /* 0x0000000000077919 */ /* 0x000e220000002500 */
[----:B------:R-:W-:-:S03]  /*0030*/  ULDC.64 UR6, c[0x0][0x118] ;  /* 0x0000460000067ab9 */ /* 0x000fc60000000a00 */
[----:B------:R-:W-:-:S04]  /*0040*/  IADD3 R0, R5, c[0x0][0x17c], RZ ;  /* 0x00005f0005007a10 */ /* 0x000fc80007ffe0ff */
[----:B------:R-:W-:-:S04]  /*0050*/  SHF.R.S32.HI R3, RZ, 0x1f, R0 ;  /* 0x0000001fff037819 */ /* 0x000fc80000011400 */
[----:B------:R-:W-:-:S04]  /*0060*/  LEA.HI R3, R3, R0, RZ, 0x4 ;  /* 0x0000000003037211 */ /* 0x000fc800078f20ff */
[----:B------:R-:W-:-:S05]  /*0070*/  SHF.R.S32.HI R0, RZ, 0x4, R3 ;  /* 0x00000004ff007819 */ /* 0x000fca0000011403 */
[----:B------:R-:W-:Y:S01]  /*0080*/  IMAD.SHL.U32 R0, R0, 0x8, RZ ;  /* 0x0000000800007824 */ /* 0x000fe200078e00ff */
[----:B0-----:R-:W-:-:S04]  /*0090*/  IABS R8, R7 ;  /* 0x0000000700087213 */ /* 0x001fc80000000000 */
[-C--:B------:R-:W-:Y:S02]  /*00a0*/  IABS R9, R0.reuse ;  /* 0x0000000000097213 */ /* 0x080fe40000000000 */
[----:B------:R-:W-:Y:S02]  /*00b0*/  IABS R10, R0 ;  /* 0x00000000000a7213 */ /* 0x000fe40000000000 */
[----:B------:R-:W0:Y:S08]  /*00c0*/  I2F.RP R4, R9 ;  /* 0x0000000900047306 */ /* 0x000e300000209400 */
[----:B0-----:R-:W0:Y:S02]  /*00d0*/  MUFU.RCP R4, R4 ;  /* 0x0000000400047308 */ /* 0x001e240000001000 */
[----:B0-----:R-:W-:Y:S01]  /*00e0*/  IADD3 R2, R4, 0xffffffe, RZ ;  /* 0x0ffffffe04027810 */ /* 0x001fe20007ffe0ff */
[----:B------:R-:W-:-:S05]  /*00f0*/  IMAD.MOV R4, RZ, RZ, -R10 ;  /* 0x000000ffff047224 */ /* 0x000fca00078e0a0a */
[----:B------:R0:W1:Y:S02]  /*0100*/  F2I.FTZ.U32.TRUNC.NTZ R3, R2 ;  /* 0x0000000200037305 */ /* 0x000064000021f000 */
[----:B0-----:R-:W-:Y:S02]  /*0110*/  IMAD.MOV.U32 R2, RZ, RZ, RZ ;  /* 0x000000ffff027224 */ /* 0x001fe400078e00ff */
[----:B-1----:R-:W-:-:S04]  /*0120*/  IMAD.MOV R6, RZ, RZ, -R3 ;  /* 0x000000ffff067224 */ /* 0x002fc800078e0a03 */
[----:B------:R-:W-:Y:S02]  /*0130*/  IMAD R11, R6, R9, RZ ;  /* 0x00000009060b7224 */ /* 0x000fe400078e02ff */
[----:B------:R-:W-:Y:S02]  /*0140*/  IMAD.MOV.U32 R6, RZ, RZ, R8 ;  /* 0x000000ffff067224 */ /* 0x000fe400078e0008 */
[----:B------:R-:W-:-:S06]  /*0150*/  IMAD.HI.U32 R3, R3, R11, R2 ;  /* 0x0000000b03037227 */ /* 0x000fcc00078e0002 */
[----:B------:R-:W-:-:S04]  /*0160*/  IMAD.HI.U32 R3, R3, R6, RZ ;  /* 0x0000000603037227 */ /* 0x000fc800078e00ff */
[----:B------:R-:W-:-:S05]  /*0170*/  IMAD R2, R3, R4, R6 ;  /* 0x0000000403027224 */ /* 0x000fca00078e0206 */
[----:B------:R-:W-:-:S13]  /*0180*/  ISETP.GT.U32.AND P1, PT, R9, R2, PT ;  /* 0x000000020900720c */ /* 0x000fda0003f24070 */
[----:B------:R-:W-:Y:S01]  /*0190*/  @!P1 IMAD.IADD R2, R2, 0x1, -R9 ;  /* 0x0000000102029824 */ /* 0x000fe200078e0a09 */
[----:B------:R-:W-:Y:S02]  /*01a0*/  @!P1 IADD3 R3, R3, 0x1, RZ ;  /* 0x0000000103039810 */ /* 0x000fe40007ffe0ff */
[----:B------:R-:W-:Y:S02]  /*01b0*/  ISETP.NE.AND P1, PT, R0, RZ, PT ;  /* 0x000000ff0000720c */ /* 0x000fe40003f25270 */
[----:B------:R-:W-:Y:S02]  /*01c0*/  ISETP.GE.U32.AND P0, PT, R2, R9, PT ;  /* 0x000000090200720c */ /* 0x000fe40003f06070 */
[----:B------:R-:W-:-:S04]  /*01d0*/  LOP3.LUT R2, R7, R0, RZ, 0x3c, !PT ;  /* 0x0000000007027212 */ /* 0x000fc800078e3cff */
[----:B------:R-:W-:Y:S02]  /*01e0*/  ISETP.GE.AND P2, PT, R2, RZ, PT ;  /* 0x000000ff0200720c */ /* 0x000fe40003f46270 */
[----:B------:R-:W-:-:S05]  /*01f0*/  IADD3 R2, R5, c[0x0][0x178], RZ ;  /* 0x00005e0005027a10 */ /* 0x000fca0007ffe0ff */
[----:B------:R-:W-:-:S05]  /*0200*/  @P0 IADD3 R3, R3, 0x1, RZ ;  /* 0x0000000103030810 */ /* 0x000fca0007ffe0ff */
[----:B------:R-:W-:Y:S01]  /*0210*/  IMAD.MOV.U32 R4, RZ, RZ, R3 ;  /* 0x000000ffff047224 */ /* 0x000fe200078e0003 */
[----:B------:R-:W-:-:S03]  /*0220*/  SHF.R.S32.HI R3, RZ, 0x1f, R2 ;  /* 0x0000001fff037819 */ /* 0x000fc60000011402 */
[----:B------:R-:W-:Y:S01]  /*0230*/  @!P2 IMAD.MOV R4, RZ, RZ, -R4 ;  /* 0x000000ffff04a224 */ /* 0x000fe200078e0a04 */
[----:B------:R-:W-:Y:S02]  /*0240*/  @!P1 LOP3.LUT R4, RZ, R0, RZ, 0x33, !PT ;  /* 0x00000000ff049212 */ /* 0x000fe400078e33ff */
[----:B------:R-:W-:-:S03]  /*0250*/  LEA.HI R3, R3, R2, RZ, 0x4 ;  /* 0x0000000203037211 */ /* 0x000fc600078f20ff */
[----:B------:R-:W-:Y:S02]  /*0260*/  IMAD.SHL.U32 R17, R4, 0x8, RZ ;  /* 0x0000000804117824 */ /* 0x000fe400078e00ff */
[----:B------:R-:W-:-:S03]  /*0270*/  IMAD.MOV R4, RZ, RZ, -R4 ;  /* 0x000000ffff047224 */ /* 0x000fc600078e0a04 */
[----:B------:R-:W-:Y:S01]  /*0280*/  LEA.HI.SX32 R3, R3, -R17, 0x1c ;  /* 0x8000001103037211 */ /* 0x000fe200078fe2ff */
[----:B------:R-:W-:-:S03]  /*0290*/  IMAD R4, R0, R4, R7 ;  /* 0x0000000400047224 */ /* 0x000fc600078e0207 */
[----:B------:R-:W-:-:S04]  /*02a0*/  IMNMX R11, R3, 0x8, PT ;  /* 0x00000008030b7817 */ /* 0x000fc80003800200 */
[-C--:B------:R-:W-:Y:S02]  /*02b0*/  IABS R9, R11.reuse ;  /* 0x0000000b00097213 */ /* 0x080fe40000000000 */
[----:B------:R-:W-:Y:S02]  /*02c0*/  IABS R8, R11 ;  /* 0x0000000b00087213 */ /* 0x000fe40000000000 */
[----:B------:R-:W0:Y:S08]  /*02d0*/  I2F.RP R5, R9 ;  /* 0x0000000900057306 */ /* 0x000e300000209400 */
[----:B0-----:R-:W0:Y:S02]  /*02e0*/  MUFU.RCP R5, R5 ;  /* 0x0000000500057308 */ /* 0x001e240000001000 */
[----:B0-----:R-:W-:-:S06]  /*02f0*/  IADD3 R2, R5, 0xffffffe, RZ ;  /* 0x0ffffffe05027810 */ /* 0x001fcc0007ffe0ff */
[----:B------:R0:W1:Y:S02]  /*0300*/  F2I.FTZ.U32.TRUNC.NTZ R3, R2 ;  /* 0x0000000200037305 */ /* 0x000064000021f000 */
[----:B0-----:R-:W-:Y:S02]  /*0310*/  IMAD.MOV.U32 R2, RZ, RZ, RZ ;  /* 0x000000ffff027224 */ /* 0x001fe400078e00ff */
[----:B-1----:R-:W-:-:S04]  /*0320*/  IMAD.MOV R6, RZ, RZ, -R3 ;  /* 0x000000ffff067224 */ /* 0x002fc800078e0a03 */
[----:B------:R-:W-:Y:S01]  /*0330*/  IMAD.MOV.U32 R0, RZ, RZ, R6 ;  /* 0x000000ffff007224 */ /* 0x000fe200078e0006 */
[----:B------:R-:W-:-:S03]  /*0340*/  IABS R6, R4 ;  /* 0x0000000400067213 */ /* 0x000fc60000000000 */
[----:B------:R-:W-:Y:S02]  /*0350*/  IMAD R7, R0, R9, RZ ;  /* 0x0000000900077224 */ /* 0x000fe400078e02ff */
[----:B------:R-:W-:Y:S02]  /*0360*/  IMAD.MOV.U32 R0, RZ, RZ, R6 ;  /* 0x000000ffff007224 */ /* 0x000fe400078e0006 */
[----:B------:R-:W-:-:S04]  /*0370*/  IMAD.HI.U32 R3, R3, R7, R2 ;  /* 0x0000000703037227 */ /* 0x000fc800078e0002 */
[----:B------:R-:W-:Y:S02]  /*0380*/  IMAD.MOV R2, RZ, RZ, -R8 ;  /* 0x000000ffff027224 */ /* 0x000fe400078e0a08 */
[----:B------:R-:W-:-:S04]  /*0390*/  IMAD.HI.U32 R3, R3, R0, RZ ;  /* 0x0000000003037227 */ /* 0x000fc800078e00ff */
[----:B------:R-:W-:-:S05]  /*03a0*/  IMAD R0, R3, R2, R0 ;  /* 0x0000000203007224 */ /* 0x000fca00078e0200 */
[----:B------:R-:W-:-:S13]  /*03b0*/  ISETP.GT.U32.AND P1, PT, R9, R0, PT ;  /* 0x000000000900720c */ /* 0x000fda0003f24070 */
[----:B------:R-:W-:Y:S01]  /*03c0*/  @!P1 IMAD.IADD R0, R0, 0x1, -R9 ;  /* 0x0000000100009824 */ /* 0x000fe200078e0a09 */
[----:B------:R-:W-:Y:S02]  /*03d0*/  @!P1 IADD3 R3, R3, 0x1, RZ ;  /* 0x0000000103039810 */ /* 0x000fe40007ffe0ff */
[----:B------:R-:W-:Y:S02]  /*03e0*/  ISETP.NE.AND P1, PT, R11, RZ, PT ;  /* 0x000000ff0b00720c */ /* 0x000fe40003f25270 */
[----:B------:R-:W-:Y:S01]  /*03f0*/  ISETP.GE.U32.AND P0, PT, R0, R9, PT ;  /* 0x000000090000720c */ /* 0x000fe20003f06070 */
[----:B------:R-:W-:Y:S01]  /*0400*/  IMAD.MOV.U32 R9, RZ, RZ, c[0x0][0x180] ;  /* 0x00006000ff097624 */ /* 0x000fe200078e00ff */
[----:B------:R-:W-:-:S04]  /*0410*/  LOP3.LUT R0, R4, R11, RZ, 0x3c, !PT ;  /* 0x0000000b04007212 */ /* 0x000fc800078e3cff */
[----:B------:R-:W-:Y:S02]  /*0420*/  ISETP.GE.AND P2, PT, R0, RZ, PT ;  /* 0x000000ff0000720c */ /* 0x000fe40003f46270 */
[----:B------:R-:W0:Y:S01]  /*0430*/  S2R R0, SR_TID.X ;  /* 0x0000000000007919 */ /* 0x000e220000002100 */
[----:B------:R-:W-:-:S04]  /*0440*/  IADD3 R9, R9, 0xf, RZ ;  /* 0x0000000f09097810 */ /* 0x000fc80007ffe0ff */
[----:B------:R-:W-:Y:S02]  /*0450*/  @P0 IADD3 R3, R3, 0x1, RZ ;  /* 0x0000000103030810 */ /* 0x000fe40007ffe0ff */
[----:B------:R-:W-:-:S03]  /*0460*/  ISETP.GT.AND P0, PT, R9, 0xf, PT ;  /* 0x0000000f0900780c */ /* 0x000fc60003f04270 */
[----:B------:R-:W-:-:S04]  /*0470*/  IMAD.MOV.U32 R6, RZ, RZ, R3 ;  /* 0x000000ffff067224 */ /* 0x000fc800078e0003 */
[----:B------:R-:W-:Y:S01]  /*0480*/  @!P2 IMAD.MOV R6, RZ, RZ, -R6 ;  /* 0x000000ffff06a224 */ /* 0x000fe200078e0a06 */
[----:B------:R-:W-:-:S05]  /*0490*/  @!P1 LOP3.LUT R6, RZ, R11, RZ, 0x33, !PT ;  /* 0x0000000bff069212 */ /* 0x000fca00078e33ff */
[----:B------:R-:W-:Y:S01]  /*04a0*/  IMAD.MOV R2, RZ, RZ, -R6 ;  /* 0x000000ffff027224 */ /* 0x000fe200078e0a06 */
[----:B------:R-:W-:Y:S02]  /*04b0*/  @!P0 PRMT R8, RZ, 0x7610, R8 ;  /* 0x00007610ff088816 */ /* 0x000fe40000000008 */
[----:B------:R-:W-:Y:S01]  /*04c0*/  @!P0 PRMT R10, RZ, 0x7610, R10 ;  /* 0x00007610ff0a8816 */ /* 0x000fe2000000000a */
[----:B------:R-:W-:Y:S01]  /*04d0*/  IMAD R2, R11, R2, R4 ;  /* 0x000000020b027224 */ /* 0x000fe200078e0204 */
[--C-:B0-----:R-:W-:Y:S01]  /*04e0*/  SHF.R.U32.HI R4, RZ, 0x4, R0.reuse ;  /* 0x00000004ff047819 */ /* 0x101fe20000011600 */
[C---:B------:R-:W-:Y:S01]  /*04f0*/  @!P0 IMAD.SHL.U32 R7, R0.reuse, 0x20, RZ ;  /* 0x0000002000078824 */ /* 0x040fe200078e00ff */
[----:B------:R-:W-:Y:S01]  /*0500*/  SHF.R.U32.HI R3, RZ, 0x4, R0 ;  /* 0x00000004ff037819 */ /* 0x000fe20000011600 */
[----:B------:R-:W-:Y:S01]  /*0510*/  IMAD.IADD R17, R17, 0x1, R2 ;  /* 0x0000000111117824 */ /* 0x000fe200078e0202 */
[----:B------:R-:W-:Y:S01]  /*0520*/  LOP3.LUT R2, R0, 0xf, RZ, 0xc0, !PT ;  /* 0x0000000f00027812 */ /* 0x000fe200078ec0ff */
[----:B------:R-:W-:Y:S01]  /*0530*/  IMAD.SHL.U32 R11, R6, 0x10, RZ ;  /* 0x00000010060b7824 */ /* 0x000fe200078e00ff */
[----:B------:R-:W-:Y:S01]  /*0540*/  SGXT.U32 R4, R4, 0x3 ;  /* 0x000000030404781a */ /* 0x000fe20000000000 */
[----:B------:R-:W-:Y:S01]  /*0550*/  @!P0 IMAD.SHL.U32 R5, R0, 0x10, RZ ;  /* 0x0000001000058824 */ /* 0x000fe200078e00ff */
[----:B------:R-:W-:Y:S01]  /*0560*/  @!P0 PRMT R8, R8, 0x5410, RZ ;  /* 0x0000541008088816 */ /* 0x000fe200000000ff */
[----:B------:R-:W-:Y:S01]  /*0570*/  IMAD R17, R17, 0x10, R2 ;  /* 0x0000001011117824 */ /* 0x000fe200078e0202 */
[----:B------:R-:W-:-:S02]  /*0580*/  @!P0 PRMT R10, R10, 0x5410, RZ ;  /* 0x000054100a0a8816 */ /* 0x000fc400000000ff */
[----:B------:R-:W-:Y:S02]  /*0590*/  @!P0 LOP3.LUT R7, R7, 0x60, RZ, 0xc0, !PT ;  /* 0x0000006007078812 */ /* 0x000fe400078ec0ff */
[C---:B------:R-:W-:Y:S02]  /*05a0*/  LOP3.LUT R6, R11.reuse, R4, RZ, 0xfc, !PT ;  /* 0x000000040b067212 */ /* 0x040fe400078efcff */
[----:B------:R-:W-:Y:S01]  /*05b0*/  LOP3.LUT R16, R11, 0x8, R4, 0xfe, !PT ;  /* 0x000000080b107812 */ /* 0x000fe200078efe04 */
[----:B------:R-:W-:Y:S05]  /*05c0*/  @!P0 BRA `(.L_x_0) ;  /* 0x000008b000008947 */ /* 0x000fea0003800000 */
[----:B------:R-:W-:Y:S01]  /*05d0*/  IABS R5, c[0x0][0x17c] ;  /* 0x00005f0000057a13 */ /* 0x000fe20000000000 */
[C---:B------:R-:W-:Y:S01]  /*05e0*/  IMAD R33, R4.reuse, c[0x0][0x188], RZ ;  /* 0x0000620004217a24 */ /* 0x040fe200078e02ff */
[----:B------:R-:W-:Y:S01]  /*05f0*/  IABS R8, c[0x0][0x178] ;  /* 0x00005e0000087a13 */ /* 0x000fe20000000000 */
[----:B------:R-:W-:Y:S01]  /*0600*/  IMAD.MOV.U32 R35, RZ, RZ, c[0x0][0x18c] ;  /* 0x00006300ff237624 */ /* 0x000fe200078e00ff */
[----:B------:R-:W0:Y:S01]  /*0610*/  I2F.RP R7, R5 ;  /* 0x0000000500077306 */ /* 0x000e220000209400 */
[----:B------:R-:W-:Y:S01]  /*0620*/  LOP3.LUT R37, RZ, c[0x0][0x17c], RZ, 0x33, !PT ;  /* 0x00005f00ff257a12 */ /* 0x000fe200078e33ff */
[----:B------:R-:W-:Y:S01]  /*0630*/  IMAD.MOV.U32 R30, RZ, RZ, c[0x0][0x188] ;  /* 0x00006200ff1e7624 */ /* 0x000fe200078e00ff */
[----:B------:R-:W-:Y:S01]  /*0640*/  SHF.R.S32.HI R28, RZ, 0x1f, R9 ;  /* 0x0000001fff1c7819 */ /* 0x000fe20000011409 */
[----:B------:R-:W-:Y:S01]  /*0650*/  IMAD.SHL.U32 R35, R35, 0x10, RZ ;  /* 0x0000001023237824 */ /* 0x000fe200078e00ff */
[----:B------:R-:W-:Y:S01]  /*0660*/  LOP3.LUT R27, R4, 0x8, RZ, 0xfc, !PT ;  /* 0x00000008041b7812 */ /* 0x000fe200078efcff */
[----:B------:R-:W-:Y:S01]  /*0670*/  IMAD.SHL.U32 R30, R30, 0x10, RZ ;  /* 0x000000101e1e7824 */ /* 0x000fe200078e00ff */
[----:B------:R-:W-:Y:S01]  /*0680*/  LEA.HI R28, R28, R9, RZ, 0x4 ;  /* 0x000000091c1c7211 */ /* 0x000fe200078f20ff */
[----:B------:R-:W1:Y:S01]  /*0690*/  I2F.RP R14, R8 ;  /* 0x00000008000e7306 */ /* 0x000e620000209400 */
[----:B------:R-:W-:Y:S01]  /*06a0*/  ULDC UR4, c[0x0][0x180] ;  /* 0x0000600000047ab9 */ /* 0x000fe20000000800 */
[----:B------:R-:W-:Y:S01]  /*06b0*/  IMAD R31, R27, c[0x0][0x188], RZ ;  /* 0x000062001b1f7a24 */ /* 0x000fe200078e02ff */
[----:B------:R-:W-:-:S05]  /*06c0*/  SHF.R.S32.HI R28, RZ, 0x4, R28 ;  /* 0x00000004ff1c7819 */ /* 0x000fca000001141c */
[----:B0-----:R-:W0:Y:S08]  /*06d0*/  MUFU.RCP R7, R7 ;  /* 0x0000000700077308 */ /* 0x001e300000001000 */
[----:B-1----:R-:W1:Y:S01]  /*06e0*/  MUFU.RCP R14, R14 ;  /* 0x0000000e000e7308 */ /* 0x002e620000001000 */
[----:B0-----:R-:W-:-:S07]  /*06f0*/  IADD3 R12, R7, 0xffffffe, RZ ;  /* 0x0ffffffe070c7810 */ /* 0x001fce0007ffe0ff */
[----:B------:R0:W2:Y:S01]  /*0700*/  F2I.FTZ.U32.TRUNC.NTZ R13, R12 ;  /* 0x0000000c000d7305 */ /* 0x0000a2000021f000 */
[----:B-1----:R-:W-:Y:S02]  /*0710*/  IADD3 R10, R14, 0xffffffe, RZ ;  /* 0x0ffffffe0e0a7810 */ /* 0x002fe40007ffe0ff */
[----:B------:R-:W-:-:S05]  /*0720*/  IABS R14, R16 ;  /* 0x00000010000e7213 */ /* 0x000fca0000000000 */
[----:B------:R1:W3:Y:S01]  /*0730*/  F2I.FTZ.U32.TRUNC.NTZ R11, R10 ;  /* 0x0000000a000b7305 */ /* 0x0002e2000021f000 */
[----:B0-----:R-:W-:Y:S02]  /*0740*/  IMAD.MOV.U32 R12, RZ, RZ, RZ ;  /* 0x000000ffff0c7224 */ /* 0x001fe400078e00ff */
[----:B--2---:R-:W-:Y:S02]  /*0750*/  IMAD.MOV R18, RZ, RZ, -R13 ;  /* 0x000000ffff127224 */ /* 0x004fe400078e0a0d */
[----:B-1----:R-:W-:Y:S02]  /*0760*/  IMAD.MOV.U32 R10, RZ, RZ, RZ ;  /* 0x000000ffff0a7224 */ /* 0x002fe400078e00ff */
[----:B------:R-:W-:Y:S01]  /*0770*/  IMAD R15, R18, R5, RZ ;  /* 0x00000005120f7224 */ /* 0x000fe200078e02ff */
[----:B------:R-:W-:-:S03]  /*0780*/  IABS R18, R6 ;  /* 0x0000000600127213 */ /* 0x000fc60000000000 */
[----:B------:R-:W-:-:S04]  /*0790*/  IMAD.HI.U32 R13, R13, R15, R12 ;  /* 0x0000000f0d0d7227 */ /* 0x000fc800078e000c */
[----:B------:R-:W-:Y:S01]  /*07a0*/  IMAD.MOV.U32 R12, RZ, RZ, R18 ;  /* 0x000000ffff0c7224 */ /* 0x000fe200078e0012 */
[----:B------:R-:W-:Y:S01]  /*07b0*/  IABS R18, R17 ;  /* 0x0000001100127213 */ /* 0x000fe20000000000 */
[----:B------:R-:W-:-:S04]  /*07c0*/  IMAD.HI.U32 R7, R13, R14, RZ ;  /* 0x0000000e0d077227 */ /* 0x000fc800078e00ff */
[----:B------:R-:W-:-:S04]  /*07d0*/  IMAD.HI.U32 R13, R13, R12, RZ ;  /* 0x0000000c0d0d7227 */ /* 0x000fc800078e00ff */
[----:B---3--:R-:W-:Y:S02]  /*07e0*/  IMAD.MOV R15, RZ, RZ, -R11 ;  /* 0x000000ffff0f7224 */ /* 0x008fe400078e0a0b */
[----:B------:R-:W-:Y:S02]  /*07f0*/  IMAD.MOV R13, RZ, RZ, -R13 ;  /* 0x000000ffff0d7224 */ /* 0x000fe400078e0a0d */
[----:B------:R-:W-:Y:S02]  /*0800*/  IMAD R15, R15, R8, RZ ;  /* 0x000000080f0f7224 */ /* 0x000fe400078e02ff */
[----:B------:R-:W-:Y:S01]  /*0810*/  IMAD R12, R5, R13, R12 ;  /* 0x0000000d050c7224 */ /* 0x000fe200078e020c */
[----:B------:R-:W-:Y:S01]  /*0820*/  SHF.R.S32.HI R13, RZ, 0x6, R0 ;  /* 0x00000006ff0d7819 */ /* 0x000fe20000011400 */
[----:B------:R-:W-:Y:S02]  /*0830*/  IMAD.MOV R7, RZ, RZ, -R7 ;  /* 0x000000ffff077224 */ /* 0x000fe400078e0a07 */
[----:B------:R-:W-:Y:S01]  /*0840*/  IMAD.HI.U32 R11, R11, R15, R10 ;  /* 0x0000000f0b0b7227 */ /* 0x000fe200078e000a */
[----:B------:R-:W-:-:S02]  /*0850*/  ISETP.GT.U32.AND P1, PT, R5, R12, PT ;  /* 0x0000000c0500720c */ /* 0x000fc40003f24070 */
[----:B------:R-:W-:Y:S01]  /*0860*/  SGXT R13, R13, 0x1 ;  /* 0x000000010d0d781a */ /* 0x000fe20000000200 */
[----:B------:R-:W-:Y:S01]  /*0870*/  IMAD R10, R5, R7, R14 ;  /* 0x00000007050a7224 */ /* 0x000fe200078e020e */
[----:B------:R-:W-:Y:S01]  /*0880*/  SHF.R.S32.HI R14, RZ, 0x2, R0 ;  /* 0x00000002ff0e7819 */ /* 0x000fe20000011400 */
[----:B------:R-:W-:Y:S01]  /*0890*/  IMAD.MOV.U32 R7, RZ, RZ, R18 ;  /* 0x000000ffff077224 */ /* 0x000fe200078e0012 */
[----:B------:R-:W-:Y:S01]  /*08a0*/  LOP3.LUT R18, R13, 0x90, RZ, 0xc0, !PT ;  /* 0x000000900d127812 */ /* 0x000fe200078ec0ff */
[----:B------:R-:W-:Y:S01]  /*08b0*/  IMAD R15, R2, c[0x0][0x18c], RZ ;  /* 0x00006300020f7a24 */ /* 0x000fe200078e02ff */
[----:B------:R-:W-:Y:S01]  /*08c0*/  ISETP.GT.U32.AND P0, PT, R5, R10, PT ;  /* 0x0000000a0500720c */ /* 0x000fe20003f04070 */
[----:B------:R-:W-:Y:S01]  /*08d0*/  IMAD.HI.U32 R11, R11, R7, RZ ;  /* 0x000000070b0b7227 */ /* 0x000fe200078e00ff */
[----:B------:R-:W-:-:S03]  /*08e0*/  SGXT R14, R14, 0x1 ;  /* 0x000000010e0e781a */ /* 0x000fc60000000200 */
[----:B------:R-:W-:Y:S01]  /*08f0*/  IMAD.MOV R11, RZ, RZ, -R11 ;  /* 0x000000ffff0b7224 */ /* 0x000fe200078e0a0b */
[----:B------:R-:W-:Y:S01]  /*0900*/  LOP3.LUT R14, R14, 0x90, RZ, 0xc0, !PT ;  /* 0x000000900e0e7812 */ /* 0x000fe200078ec0ff */
[----:B------:R-:W-:Y:S02]  /*0910*/  @!P1 IMAD.IADD R12, R12, 0x1, -R5 ;  /* 0x000000010c0c9824 */ /* 0x000fe400078e0a05 */
[----:B------:R-:W-:Y:S02]  /*0920*/  IMAD R11, R8, R11, R7 ;  /* 0x0000000b080b7224 */ /* 0x000fe400078e0207 */
[----:B------:R-:W-:Y:S01]  /*0930*/  IMAD.SHL.U32 R7, R0, 0x2, RZ ;  /* 0x0000000200077824 */ /* 0x000fe200078e00ff */
[----:B------:R-:W-:Y:S01]  /*0940*/  ISETP.GT.U32.AND P2, PT, R5, R12, PT ;  /* 0x0000000c0500720c */ /* 0x000fe20003f44070 */
[----:B------:R-:W-:Y:S01]  /*0950*/  @!P0 IMAD.IADD R10, R10, 0x1, -R5 ;  /* 0x000000010a0a8824 */ /* 0x000fe200078e0a05 */
[----:B------:R-:W-:Y:S02]  /*0960*/  ISETP.GT.U32.AND P0, PT, R8, R11, PT ;  /* 0x0000000b0800720c */ /* 0x000fe40003f04070 */
[----:B------:R-:W-:-:S02]  /*0970*/  LOP3.LUT R18, R18, 0x7e, R7, 0x78, !PT ;  /* 0x0000007e12127812 */ /* 0x000fc400078e7807 */
[----:B------:R-:W-:Y:S02]  /*0980*/  ISETP.GT.U32.AND P1, PT, R5, R10, PT ;  /* 0x0000000a0500720c */ /* 0x000fe40003f24070 */
[----:B------:R-:W-:Y:S01]  /*0990*/  LOP3.LUT R26, R14, 0x10, R7, 0x78, !PT ;  /* 0x000000100e1a7812 */ /* 0x000fe200078e7807 */
[----:B------:R-:W-:-:S04]  /*09a0*/  IMAD.SHL.U32 R7, R0, 0x20, RZ ;  /* 0x0000002000077824 */ /* 0x000fc800078e00ff */
[--C-:B------:R-:W-:Y:S01]  /*09b0*/  @!P2 IMAD.IADD R12, R12, 0x1, -R5.reuse ;  /* 0x000000010c0ca824 */ /* 0x100fe200078e0a05 */
[----:B------:R-:W-:Y:S01]  /*09c0*/  ISETP.GE.AND P2, PT, R16, RZ, PT ;  /* 0x000000ff1000720c */ /* 0x000fe20003f46270 */
[----:B------:R-:W-:Y:S01]  /*09d0*/  @!P0 IMAD.IADD R11, R11, 0x1, -R8 ;  /* 0x000000010b0b8824 */ /* 0x000fe200078e0a08 */
[----:B------:R-:W-:Y:S02]  /*09e0*/  ISETP.GE.AND P0, PT, R6, RZ, PT ;  /* 0x000000ff0600720c */ /* 0x000fe40003f06270 */
[----:B------:R-:W-:Y:S01]  /*09f0*/  LOP3.LUT R7, R7, 0x60, RZ, 0xc0, !PT ;  /* 0x0000006007077812 */ /* 0x000fe200078ec0ff */
[----:B------:R-:W-:Y:S01]  /*0a00*/  @!P1 IMAD.IADD R10, R10, 0x1, -R5 ;  /* 0x000000010a0a9824 */ /* 0x000fe200078e0a05 */
[----:B------:R-:W-:Y:S02]  /*0a10*/  ISETP.GT.U32.AND P3, PT, R8, R11, PT ;  /* 0x0000000b0800720c */ /* 0x000fe40003f64070 */
[----:B------:R-:W-:Y:S02]  /*0a20*/  ISETP.NE.AND P1, PT, RZ, c[0x0][0x17c], PT ;  /* 0x00005f00ff007a0c */ /* 0x000fe40003f25270 */
[----:B------:R-:W-:-:S03]  /*0a30*/  SHF.R.U32.HI R5, RZ, 0x1, R0 ;  /* 0x00000001ff057819 */ /* 0x000fc60000011600 */
[----:B------:R-:W-:Y:S01]  /*0a40*/  @!P2 IMAD.MOV R10, RZ, RZ, -R10 ;  /* 0x000000ffff0aa224 */ /* 0x000fe200078e0a0a */
[----:B------:R-:W-:Y:S01]  /*0a50*/  LOP3.LUT R9, R5, R0, RZ, 0xfc, !PT ;  /* 0x0000000005097212 */ /* 0x000fe200078efcff */
[----:B------:R-:W-:Y:S01]  /*0a60*/  @!P0 IMAD.MOV R12, RZ, RZ, -R12 ;  /* 0x000000ffff0c8224 */ /* 0x000fe200078e0a0c */
[----:B------:R-:W-:Y:S01]  /*0a70*/  ISETP.NE.AND P0, PT, RZ, c[0x0][0x178], PT ;  /* 0x00005e00ff007a0c */ /* 0x000fe20003f05270 */
[----:B------:R-:W-:Y:S01]  /*0a80*/  IMAD.SHL.U32 R5, R0, 0x10, RZ ;  /* 0x0000001000057824 */ /* 0x000fe200078e00ff */
[----:B------:R-:W-:Y:S01]  /*0a90*/  SEL R29, R37, R10, !P1 ;  /* 0x0000000a251d7207 */ /* 0x000fe20004800000 */
[----:B------:R-:W-:Y:S01]  /*0aa0*/  @!P3 IMAD.IADD R11, R11, 0x1, -R8 ;  /* 0x000000010b0bb824 */ /* 0x000fe200078e0a08 */
[----:B------:R-:W-:Y:S01]  /*0ab0*/  SEL R37, R37, R12, !P1 ;  /* 0x0000000c25257207 */ /* 0x000fe20004800000 */
[----:B------:R-:W-:Y:S01]  /*0ac0*/  IMAD.SHL.U32 R9, R9, 0x10, RZ ;  /* 0x0000001009097824 */ /* 0x000fe200078e00ff */
[----:B------:R-:W-:Y:S01]  /*0ad0*/  ISETP.GE.AND P1, PT, R17, RZ, PT ;  /* 0x000000ff1100720c */ /* 0x000fe20003f26270 */
[----:B------:R-:W-:Y:S01]  /*0ae0*/  IMAD.MOV.U32 R12, RZ, RZ, R11 ;  /* 0x000000ffff0c7224 */ /* 0x000fe200078e000b */
[----:B------:R-:W-:Y:S01]  /*0af0*/  LOP3.LUT R14, R5, 0x100, RZ, 0xc0, !PT ;  /* 0x00000100050e7812 */ /* 0x000fe200078ec0ff */
[----:B------:R-:W-:Y:S01]  /*0b00*/  CS2R R10, SRZ ;  /* 0x00000000000a7805 */ /* 0x000fe2000001ff00 */
[----:B------:R-:W-:Y:S01]  /*0b10*/  LOP3.LUT R9, R9, 0x100, RZ, 0xc0, !PT ;  /* 0x0000010009097812 */ /* 0x000fe200078ec0ff */
[----:B------:R-:W-:Y:S01]  /*0b20*/  IMAD R29, R29, c[0x0][0x190], RZ ;  /* 0x000064001d1d7a24 */ /* 0x000fe200078e02ff */
[----:B------:R-:W-:Y:S01]  /*0b30*/  IADD3 R19, R26, R7, R14 ;  /* 0x000000071a137210 */ /* 0x000fe20007ffe00e */
[----:B------:R-:W-:Y:S01]  /*0b40*/  IMAD R37, R37, c[0x0][0x190], RZ ;  /* 0x0000640025257a24 */ /* 0x000fe200078e02ff */
[----:B------:R-:W-:-:S02]  /*0b50*/  LEA R32, P2, R33, c[0x0][0x160], 0x1 ;  /* 0x0000580021207a11 */ /* 0x000fc400078408ff */
[----:B------:R-:W-:Y:S02]  /*0b60*/  IADD3 R26, R26, R7, R9 ;  /* 0x000000071a1a7210 */ /* 0x000fe40007ffe009 */
[----:B------:R-:W-:Y:S01]  /*0b70*/  CS2R R8, SRZ ;  /* 0x0000000000087805 */ /* 0x000fe2000001ff00 */
[----:B------:R-:W-:Y:S01]  /*0b80*/  @!P1 IMAD.MOV R12, RZ, RZ, -R12 ;  /* 0x000000ffff0c9224 */ /* 0x000fe200078e0a0c */
[----:B------:R-:W-:Y:S02]  /*0b90*/  @!P0 LOP3.LUT R12, RZ, c[0x0][0x178], RZ, 0x33, !PT ;  /* 0x00005e00ff0c8a12 */ /* 0x000fe400078e33ff */
[----:B------:R-:W-:Y:S02]  /*0ba0*/  LEA R14, P1, R15, c[0x0][0x168], 0x1 ;  /* 0x00005a000f0e7a11 */ /* 0x000fe400078208ff */
[----:B------:R-:W-:Y:S01]  /*0bb0*/  LEA R34, P0, R31, c[0x0][0x160], 0x1 ;  /* 0x000058001f227a11 */ /* 0x000fe200078008ff */
[----:B------:R-:W-:Y:S01]  /*0bc0*/  IMAD R12, R12, c[0x0][0x184], RZ ;  /* 0x000061000c0c7a24 */ /* 0x000fe200078e02ff */
[----:B------:R-:W-:-:S02]  /*0bd0*/  LEA.HI.X.SX32 R15, R15, c[0x0][0x16c], 0x1, P1 ;  /* 0x00005b000f0f7a11 */ /* 0x000fc400008f0eff */
[----:B------:R-:W-:Y:S01]  /*0be0*/  LEA.HI.X.SX32 R33, R33, c[0x0][0x164], 0x1, P2 ;  /* 0x0000590021217a11 */ /* 0x000fe200010f0eff */
[----:B------:R-:W-:Y:S01]  /*0bf0*/  IMAD.WIDE R20, R12, 0x2, RZ ;  /* 0x000000020c147825 */ /* 0x000fe200078e02ff */
[----:B------:R-:W-:-:S03]  /*0c00*/  LEA.HI.X.SX32 R31, R31, c[0x0][0x164], 0x1, P0 ;  /* 0x000059001f1f7a11 */ /* 0x000fc600000f0eff */
.L_x_1:
[----:B------:R-:W-:Y:S02]  /*0c10*/  ISETP.GE.AND P1, PT, R27, UR4, PT ;  /* 0x000000041b007c0c */ /* 0x000fe4000bf26270 */
[----:B------:R-:W-:Y:S02]  /*0c20*/  IADD3 R12, P0, R20, R34, RZ ;  /* 0x00000022140c7210 */ /* 0x000fe40007f1e0ff */
[----:B------:R-:W-:-:S03]  /*0c30*/  PRMT R36, RZ, 0x7610, R36 ;  /* 0x00007610ff247816 */ /* 0x000fc60000000024 */
[----:B------:R-:W-:-:S06]  /*0c40*/  IMAD.X R13, R21, 0x1, R31, P0 ;  /* 0x00000001150d7824 */ /* 0x000fcc00000e061f */
[----:B------:R0:W2:Y:S01]  /*0c50*/  @!P1 LDG.E.U16 R36, [R12.64] ;  /* 0x000000060c249981 */ /* 0x0000a2000c1e1500 */
[----:B------:R-:W-:Y:S02]  /*0c60*/  ISETP.GE.AND P0, PT, R4, UR4, PT ;  /* 0x0000000404007c0c */ /* 0x000fe4000bf06270 */
[----:B------:R-:W-:Y:S02]  /*0c70*/  IADD3 R22, P1, R20, R32, RZ ;  /* 0x0000002014167210 */ /* 0x000fe40007f3e0ff */
[----:B------:R-:W-:-:S03]  /*0c80*/  PRMT R25, RZ, 0x7610, R25 ;  /* 0x00007610ff197816 */ /* 0x000fc60000000019 */
[----:B------:R-:W-:-:S06]  /*0c90*/  IMAD.X R23, R21, 0x1, R33, P1 ;  /* 0x0000000115177824 */ /* 0x000fcc00008e0621 */
[----:B------:R1:W3:Y:S04]  /*0ca0*/  @!P0 LDG.E.U16 R25, [R22.64] ;  /* 0x0000000616198981 */ /* 0x0002e8000c1e1500 */
[----:B------:R-:W-:Y:S01]  /*0cb0*/  BAR.SYNC.DEFER_BLOCKING 0x0 ;  /* 0x0000000000007b1d */ /* 0x000fe20000010000 */
[----:B------:R-:W-:Y:S02]  /*0cc0*/  ISETP.GE.AND P0, PT, R2, UR4, PT ;  /* 0x0000000402007c0c */ /* 0x000fe4000bf06270 */
[----:B------:R-:W-:Y:S01]  /*0cd0*/  PRMT R24, RZ, 0x7610, R24 ;  /* 0x00007610ff187816 */ /* 0x000fe20000000018 */
[----:B-1----:R-:W-:Y:S02]  /*0ce0*/  IMAD.MOV.U32 R22, RZ, RZ, R14 ;  /* 0x000000ffff167224 */ /* 0x002fe400078e000e */
[----:B------:R-:W-:-:S04]  /*0cf0*/  IMAD.MOV.U32 R23, RZ, RZ, R15 ;  /* 0x000000ffff177224 */ /* 0x000fc800078e000f */
[----:B0-----:R-:W-:-:S04]  /*0d00*/  IMAD.WIDE R12, R37, 0x2, R22 ;  /* 0x00000002250c7825 */ /* 0x001fc800078e0216 */
[----:B------:R-:W-:Y:S01]  /*0d10*/  IMAD.WIDE R14, R29, 0x2, R22 ;  /* 0x000000021d0e7825 */ /* 0x000fe200078e0216 */
[----:B------:R-:W4:Y:S04]  /*0d20*/  @!P0 LDG.E.U16 R24, [R12.64] ;  /* 0x000000060c188981 */ /* 0x000f28000c1e1500 */
[----:B--2---:R0:W-:Y:S02]  /*0d30*/  STS.U16 [R18+0x100], R36 ;  /* 0x0001002412007388 */ /* 0x0041e40000000400 */
[----:B0-----:R-:W-:Y:S02]  /*0d40*/  PRMT R36, RZ, 0x7610, R36 ;  /* 0x00007610ff247816 */ /* 0x001fe40000000024 */
[----:B---3--:R-:W-:Y:S04]  /*0d50*/  STS.U16 [R18], R25 ;  /* 0x0000001912007388 */ /* 0x008fe80000000400 */
[----:B------:R-:W2:Y:S04]  /*0d60*/  @!P0 LDG.E.U16 R36, [R14.64] ;  /* 0x000000060e248981 */ /* 0x000ea8000c1e1500 */
[----:B----4-:R-:W-:Y:S01]  /*0d70*/  STS.U16 [R18+0x200], R24 ;  /* 0x0002001812007388 */ /* 0x010fe20000000400 */
[----:B------:R-:W-:-:S04]  /*0d80*/  IADD3 R28, R28, -0x1, RZ ;  /* 0xffffffff1c1c7810 */ /* 0x000fc80007ffe0ff */
[----:B------:R-:W-:Y:S01]  /*0d90*/  ISETP.NE.U32.AND P0, PT, R28, RZ, PT ;  /* 0x000000ff1c00720c */ /* 0x000fe20003f05070 */
[----:B------:R-:W-:Y:S01]  /*0da0*/  IMAD.WIDE R22, R35, 0x2, R22 ;  /* 0x0000000223167825 */ /* 0x000fe200078e0216 */
[----:B------:R-:W-:-:S03]  /*0db0*/  UIADD3 UR4, UR4, -0x10, URZ ;  /* 0xfffffff004047890 */ /* 0x000fc6000fffe03f */
[----:B------:R-:W-:Y:S01]  /*0dc0*/  IMAD.WIDE R20, R30, 0x2, R20 ;  /* 0x000000021e147825 */ /* 0x000fe200078e0214 */
[----:B--2---:R-:W-:Y:S04]  /*0dd0*/  STS.U16 [R18+0x300], R36 ;  /* 0x0003002412007388 */ /* 0x004fe80000000400 */
[----:B------:R-:W-:Y:S06]  /*0de0*/  BAR.SYNC.DEFER_BLOCKING 0x0 ;  /* 0x0000000000007b1d */ /* 0x000fec0000010000 */
[----:B------:R-:W-:Y:S04]  /*0df0*/  LDSM.16.M88.2 R24, [R26+0x200] ;  /* 0x000200001a18783b */ /* 0x000fe80000000100 */
[----:B------:R-:W0:Y:S02]  /*0e00*/  LDSM.16.MT88.4 R12, [R19] ;  /* 0x00000000130c783b */ /* 0x000e240000004200 */
[----:B0-----:R-:W-:Y:S07]  /*0e10*/  HMMA.16816.F32 R8, R12, R24, R8 ;  /* 0x000000180c08723c */ /* 0x001fee0000001808 */
[----:B------:R-:W-:-:S02]  /*0e20*/  IMAD.MOV.U32 R14, RZ, RZ, R22 ;  /* 0x000000ffff0e7224 */ /* 0x000fc400078e0016 */
[----:B------:R-:W-:Y:S01]  /*0e30*/  IMAD.MOV.U32 R15, RZ, RZ, R23 ;  /* 0x000000ffff0f7224 */ /* 0x000fe200078e0017 */
[----:B------:R-:W-:Y:S05]  /*0e40*/  @P0 BRA `(.L_x_1) ;  /* 0xfffffdc000000947 */ /* 0x000fea000383ffff */
[----:B------:R-:W-:-:S09]  /*0e50*/  NOP ;  /* 0x0000000000007918 */ /* 0x000fd20000000000 */
[----:B------:R-:W-:Y:S02]  /*0e60*/  F2FP.PACK_AB R10, R11, R10 ;  /* 0x0000000a0b0a723e */ /* 0x000fe400000000ff */
[----:B------:R-:W-:-:S07]  /*0e70*/  F2FP.PACK_AB R8, R9, R8 ;  /* 0x000000080908723e */ /* 0x000fce00000000ff */
.L_x_0:
[----:B------:R-:W-:Y:S01]  /*0e80*/  BAR.SYNC.DEFER_BLOCKING 0x0 ;  /* 0x0000000000007b1d */ /* 0x000fe20000010000 */
[----:B------:R-:W-:Y:S01]  /*0e90*/  LOP3.LUT R2, R7, 0x1c, R0, 0xf8, !PT ;  /* 0x0000001c07027812 */ /* 0x000fe200078ef800 */
[----:B------:R-:W-:Y:S01]  /*0ea0*/  IMAD.SHL.U32 R4, R0, 0x4, RZ ;  /* 0x0000000400047824 */ /* 0x000fe200078e00ff */
[----:B------:R-:W-:Y:S02]  /*0eb0*/  LOP3.LUT R5, R5, 0x180, RZ, 0xc0, !PT ;  /* 0x0000018005057812 */ /* 0x000fe400078ec0ff */
[----:B------:R-:W-:Y:S01]  /*0ec0*/  LOP3.LUT R2, R2, 0x2, R3, 0xf8, !PT ;  /* 0x0000000202027812 */ /* 0x000fe200078ef803 */
[----:B------:R-:W-:Y:S01]  /*0ed0*/  IMAD R3, R6, c[0x0][0x198], RZ ;  /* 0x0000660006037a24 */ /* 0x000fe200078e02ff */
[----:B------:R-:W-:-:S02]  /*0ee0*/  LOP3.LUT R5, R5, 0x7c, R4, 0xf8, !PT ;  /* 0x0000007c05057812 */ /* 0x000fc400078ef804 */
[C---:B------:R-:W-:Y:S02]  /*0ef0*/  PRMT R11, R8.reuse, 0x7610, R11 ;  /* 0x00007610080b7816 */ /* 0x040fe4000000000b */
[----:B------:R-:W-:Y:S02]  /*0f00*/  PRMT R12, R8, 0x7632, R12 ;  /* 0x00007632080c7816 */ /* 0x000fe4000000000c */
[----:B------:R-:W-:Y:S02]  /*0f10*/  LOP3.LUT R4, R2, 0x40, RZ, 0x3c, !PT ;  /* 0x0000004002047812 */ /* 0x000fe400078e3cff */
[----:B------:R-:W-:Y:S02]  /*0f20*/  PRMT R13, R10, 0x7610, R13 ;  /* 0x000076100a0d7816 */ /* 0x000fe4000000000d */
[----:B------:R-:W-:Y:S02]  /*0f30*/  LOP3.LUT R7, R2, 0x20, RZ, 0x3c, !PT ;  /* 0x0000002002077812 */ /* 0x000fe400078e3cff */
[----:B------:R-:W-:-:S02]  /*0f40*/  PRMT R14, R10, 0x7632, R14 ;  /* 0x000076320a0e7816 */ /* 0x000fc4000000000e */
[----:B------:R-:W-:Y:S02]  /*0f50*/  LOP3.LUT R8, R2, 0x60, RZ, 0x3c, !PT ;  /* 0x0000006002087812 */ /* 0x000fe400078e3cff */
[----:B------:R-:W-:Y:S01]  /*0f60*/  LOP3.LUT R9, R5, 0x60, R0, 0x78, !PT ;  /* 0x0000006005097812 */ /* 0x000fe200078e7800 */
[----:B------:R0:W-:Y:S01]  /*0f70*/  STS.U16 [R2], R11 ;  /* 0x0000000b02007388 */ /* 0x0001e20000000400 */
[C---:B------:R-:W-:Y:S01]  /*0f80*/  IMAD R0, R17.reuse, c[0x0][0x194], RZ ;  /* 0x0000650011007a24 */ /* 0x040fe200078e02ff */
[----:B------:R-:W-:Y:S01]  /*0f90*/  ISETP.GE.AND P0, PT, R17, c[0x0][0x178], PT ;  /* 0x00005e0011007a0c */ /* 0x000fe20003f06270 */
[----:B------:R-:W-:Y:S01]  /*0fa0*/  IMAD R5, R16, c[0x0][0x198], RZ ;  /* 0x0000660010057a24 */ /* 0x000fe200078e02ff */
[----:B------:R1:W-:Y:S02]  /*0fb0*/  STS.U16 [R4+0x100], R12 ;  /* 0x0001000c04007388 */ /* 0x0003e40000000400 */
[----:B------:R-:W-:Y:S02]  /*0fc0*/  LEA R10, P2, R0, c[0x0][0x170], 0x1 ;  /* 0x00005c00000a7a11 */ /* 0x000fe400078408ff */
[----:B------:R-:W-:Y:S01]  /*0fd0*/  STS.U16 [R7+0x80], R13 ;  /* 0x0000800d07007388 */ /* 0x000fe20000000400 */
[----:B------:R-:W-:-:S02]  /*0fe0*/  ISETP.LT.AND P1, PT, R6, c[0x0][0x17c], !P0 ;  /* 0x00005f0006007a0c */ /* 0x000fc40004721270 */
[----:B------:R-:W-:Y:S01]  /*0ff0*/  ISETP.LT.AND P0, PT, R16, c[0x0][0x17c], !P0 ;  /* 0x00005f0010007a0c */ /* 0x000fe20004701270 */
[----:B------:R-:W-:Y:S01]  /*1000*/  STS.U16 [R8+0x180], R14 ;  /* 0x0001800e08007388 */ /* 0x000fe20000000400 */
[----:B------:R-:W-:-:S03]  /*1010*/  LEA.HI.X.SX32 R0, R0, c[0x0][0x174], 0x1, P2 ;  /* 0x00005d0000007a11 */ /* 0x000fc600010f0eff */
[----:B------:R-:W-:Y:S01]  /*1020*/  BAR.SYNC.DEFER_BLOCKING 0x0 ;  /* 0x0000000000007b1d */ /* 0x000fe20000010000 */
[-C--:B0-----:R-:W-:Y:S02]  /*1030*/  LEA R2, P2, R3, R10.reuse, 0x1 ;  /* 0x0000000a03027211 */ /* 0x081fe400078408ff */
[----:B-1----:R-:W-:Y:S02]  /*1040*/  LEA R4, P3, R5, R10, 0x1 ;  /* 0x0000000a05047211 */ /* 0x002fe400078608ff */
[-C--:B------:R-:W-:Y:S02]  /*1050*/  LEA.HI.X.SX32 R3, R3, R0.reuse, 0x1, P2 ;  /* 0x0000000003037211 */ /* 0x080fe400010f0eff */
[----:B------:R-:W-:Y:S01]  /*1060*/  LEA.HI.X.SX32 R5, R5, R0, 0x1, P3 ;  /* 0x0000000005057211 */ /* 0x000fe200018f0eff */
[----:B------:R-:W0:Y:S04]  /*1070*/  LDS R9, [R9] ;  /* 0x0000000009097984 */ /* 0x000e280000000800 */
[----:B0-----:R0:W-:Y:S01]  /*1080*/  @P1 STG.E.U16 [R2.64], R9 ;  /* 0x0000000902001986 */ /* 0x0011e2000c101506 */
[----:B------:R-:W-:Y:S05]  /*1090*/  @!P0 EXIT ;  /* 0x000000000000894d */ /* 0x000fea0003800000 */
[----:B0-----:R-:W-:-:S05]  /*10a0*/  PRMT R2, R9, 0x7632, R2 ;  /* 0x0000763209027816 */ /* 0x001fca0000000002 */
[----:B------:R-:W-:Y:S01]  /*10b0*/  STG.E.U16 [R4.64], R2 ;  /* 0x0000000204007986 */ /* 0x000fe2000c101506 */
[----:B------:R-:W-:Y:S05]  /*10c0*/  EXIT ;  /* 0x000000000000794d */ /* 0x000fea0003800000 */
.L_x_2:
[----:B------:R-:W-:-:S00]  /*10d0*/  BRA `(.L_x_2) ;  /* 0xfffffff000007947 */ /* 0x000fc0000383ffff */
[----:B------:R-:W-:-:S00]  /*10e0*/  NOP ;  /* 0x0000000000007918 */ /* 0x000fc00000000000 */
        /* <DEDUP_REMOVED lines=9> */
.L_x_3:


//--------------------- .nv.shared.matmul_kernel  --------------------------
	.section	.nv.shared.matmul_kernel,"aw",@nobits
	.sectionflags	@""
	.align	16
